	.headerflags	@"EF_CUDA_TEXMODE_UNIFIED EF_CUDA_64BIT_ADDRESS EF_CUDA_ACCELERATORS EF_CUDA_SM90 EF_CUDA_VIRTUAL_SM(EF_CUDA_SM90)"
	.elftype	@"ET_EXEC"


//--------------------- .nv.info                  --------------------------
	.section	.nv.info,"",@"SHT_CUDA_INFO"
	.align	4


	//----- nvinfo : EIATTR_REGCOUNT
	.align		4
        /*0000*/ 	.byte	0x04, 0x2f
        /*0002*/ 	.short	(.L_1 - .L_0)
	.align		4
.L_0:
        /*0004*/ 	.word	index@(triton_poi_fused_convolution_div_max_pool2d_with_indices_relu_sub_11)
        /*0008*/ 	.word	0x0000001e


	//----- nvinfo : EIATTR_MIN_STACK_SIZE
	.align		4
.L_1:
        /*000c*/ 	.byte	0x04, 0x12
        /*000e*/ 	.short	(.L_3 - .L_2)
	.align		4
.L_2:
        /*0010*/ 	.word	index@(triton_poi_fused_convolution_div_max_pool2d_with_indices_relu_sub_11)
        /*0014*/ 	.word	0x00000000


	//----- nvinfo : EIATTR_FRAME_SIZE
	.align		4
.L_3:
        /*0018*/ 	.byte	0x04, 0x11
        /*001a*/ 	.short	(.L_5 - .L_4)
	.align		4
.L_4:
        /*001c*/ 	.word	index@(triton_poi_fused_convolution_div_max_pool2d_with_indices_relu_sub_11)
        /*0020*/ 	.word	0x00000000


	//----- nvinfo : EIATTR_MIN_STACK_SIZE
	.align		4
.L_5:
        /*0024*/ 	.byte	0x04, 0x12
        /*0026*/ 	.short	(.L_7 - .L_6)
	.align		4
.L_6:
        /*0028*/ 	.word	index@(triton_poi_fused_convolution_div_max_pool2d_with_indices_relu_sub_11)
        /*002c*/ 	.word	0x00000000
.L_7:


//--------------------- .nv.info.triton_poi_fused_convolution_div_max_pool2d_with_indices_relu_sub_11 --------------------------
	.section	.nv.info.triton_poi_fused_convolution_div_max_pool2d_with_indices_relu_sub_11,"",@"SHT_CUDA_INFO"
	.sectionflags	@""
	.align	4


	//----- nvinfo : EIATTR_CUDA_API_VERSION
	.align		4
        /*0000*/ 	.byte	0x04, 0x37
        /*0002*/ 	.short	(.L_9 - .L_8)
.L_8:
        /*0004*/ 	.word	0x0000007c


	//----- nvinfo : EIATTR_KPARAM_INFO
	.align		4
.L_9:
        /*0008*/ 	.byte	0x04, 0x17
        /*000a*/ 	.short	(.L_11 - .L_10)
.L_10:
        /*000c*/ 	.word	0x00000000
        /*0010*/ 	.short	0x0003
        /*0012*/ 	.short	0x0014
        /*0014*/ 	.byte	0x00, 0xf0, 0x11, 0x00


	//----- nvinfo : EIATTR_KPARAM_INFO
	.align		4
.L_11:
        /*0018*/ 	.byte	0x04, 0x17
        /*001a*/ 	.short	(.L_13 - .L_12)
.L_12:
        /*001c*/ 	.word	0x00000000
        /*0020*/ 	.short	0x0002
        /*0022*/ 	.short	0x0010
        /*0024*/ 	.byte	0x00, 0xf0, 0x11, 0x00


	//----- nvinfo : EIATTR_KPARAM_INFO
	.align		4
.L_13:
        /*0028*/ 	.byte	0x04, 0x17
        /*002a*/ 	.short	(.L_15 - .L_14)
.L_14:
        /*002c*/ 	.word	0x00000000
        /*0030*/ 	.short	0x0001
        /*0032*/ 	.short	0x0008
        /*0034*/ 	.byte	0x00, 0xf4, 0x21, 0x00


	//----- nvinfo : EIATTR_KPARAM_INFO
	.align		4
.L_15:
        /*0038*/ 	.byte	0x04, 0x17
        /*003a*/ 	.short	(.L_17 - .L_16)
.L_16:
        /*003c*/ 	.word	0x00000000
        /*0040*/ 	.short	0x0000
        /*0042*/ 	.short	0x0000
        /*0044*/ 	.byte	0x00, 0xf4, 0x21, 0x00


	//----- nvinfo : EIATTR_SPARSE_MMA_MASK
	.align		4
.L_17:
        /*0048*/ 	.byte	0x03, 0x50
        /*004a*/ 	.short	0x0000


	//----- nvinfo : EIATTR_MAXREG_COUNT
	.align		4
        /*004c*/ 	.byte	0x03, 0x1b
        /*004e*/ 	.short	0x00ff


	//----- nvinfo : EIATTR_EXIT_INSTR_OFFSETS
	.align		4
        /*0050*/ 	.byte	0x04, 0x1c
        /*0052*/ 	.short	(.L_19 - .L_18)


	//   ....[0]....
.L_18:
        /*0054*/ 	.word	0x000006c0


	//   ....[1]....
        /*0058*/ 	.word	0x00000710


	//----- nvinfo : EIATTR_REQNTID
	.align		4
.L_19:
        /*005c*/ 	.byte	0x04, 0x10
        /*005e*/ 	.short	(.L_21 - .L_20)
.L_20:
        /*0060*/ 	.word	0x00000080
        /*0064*/ 	.word	0x00000001
        /*0068*/ 	.word	0x00000001


	//----- nvinfo : EIATTR_CBANK_PARAM_SIZE
	.align		4
.L_21:
        /*006c*/ 	.byte	0x03, 0x19
        /*006e*/ 	.short	0x0018


	//----- nvinfo : EIATTR_PARAM_CBANK
	.align		4
        /*0070*/ 	.byte	0x04, 0x0a
        /*0072*/ 	.short	(.L_23 - .L_22)
	.align		4
.L_22:
        /*0074*/ 	.word	index@(.nv.constant0.triton_poi_fused_convolution_div_max_pool2d_with_indices_relu_sub_11)
        /*0078*/ 	.short	0x0210
        /*007a*/ 	.short	0x0018


	//----- nvinfo : EIATTR_SW_WAR
	.align		4
.L_23:
        /*007c*/ 	.byte	0x04, 0x36
        /*007e*/ 	.short	(.L_25 - .L_24)
.L_24:
        /*0080*/ 	.word	0x00000008
.L_25:


//--------------------- .nv.callgraph             --------------------------
	.section	.nv.callgraph,"",@"SHT_CUDA_CALLGRAPH"
	.align	4
	.sectionentsize	8
	.align		4
        /*0000*/ 	.word	0x00000000
	.align		4
        /*0004*/ 	.word	0xffffffff
	.align		4
        /*0008*/ 	.word	0x00000000
	.align		4
        /*000c*/ 	.word	0xfffffffe
	.align		4
        /*0010*/ 	.word	0x00000000
	.align		4
        /*0014*/ 	.word	0xfffffffd
	.align		4
        /*0018*/ 	.word	0x00000000
	.align		4
        /*001c*/ 	.word	0xfffffffc


//--------------------- .text.triton_poi_fused_convolution_div_max_pool2d_with_indices_relu_sub_11 --------------------------
	.section	.text.triton_poi_fused_convolution_div_max_pool2d_with_indices_relu_sub_11,"ax",@progbits
	.sectionflags	@"SHF_BARRIERS=1"
	.align	128
        .global         triton_poi_fused_convolution_div_max_pool2d_with_indices_relu_sub_11
        .type           triton_poi_fused_convolution_div_max_pool2d_with_indices_relu_sub_11,@function
        .size           triton_poi_fused_convolution_div_max_pool2d_with_indices_relu_sub_11,(.L_x_1 - triton_poi_fused_convolution_div_max_pool2d_with_indices_relu_sub_11)
        .other          triton_poi_fused_convolution_div_max_pool2d_with_indices_relu_sub_11,@"STO_CUDA_ENTRY STV_DEFAULT"
triton_poi_fused_convolution_div_max_pool2d_with_indices_relu_sub_11:
.text.triton_poi_fused_convolution_div_max_pool2d_with_indices_relu_sub_11:
[----:B------:R-:W0:Y:S01]  /*0000*/  LDC R1, c[0x0][0x28] ;  /* 0x00000a00ff017b82 */ /* 0x000e220000000800 */
[----:B------:R-:W1:Y:S07]  /*0010*/  S2R R19, SR_CTAID.Z ;  /* 0x0000000000137919 */ /* 0x000e6e0000002700 */
[----:B------:R-:W1:Y:S01]  /*0020*/  S2UR UR4, SR_CTAID.Y ;  /* 0x00000000000479c3 */ /* 0x000e620000002600 */
[----:B------:R-:W-:Y:S01]  /*0030*/  IMAD.MOV.U32 R14, RZ, RZ, RZ ;  /* 0x000000ffff0e7224 */ /* 0x000fe200078e00ff */
[----:B------:R-:W-:Y:S01]  /*0040*/  ULDC.64 UR6, c[0x0][0x208] ;  /* 0x0000820000067ab9 */ /* 0x000fe20000000a00 */
[----:B------:R-:W2:Y:S01]  /*0050*/  S2R R15, SR_CTAID.X ;  /* 0x00000000000f7919 */ /* 0x000ea20000002500 */
[----:B------:R-:W3:Y:S04]  /*0060*/  S2R R18, SR_TID.X ;  /* 0x0000000000127919 */ /* 0x000ee80000002100 */
[----:B------:R-:W1:Y:S08]  /*0070*/  LDC R0, c[0x0][0x10] ;  /* 0x00000400ff007b82 */ /* 0x000e700000000800 */
[----:B------:R-:W4:Y:S01]  /*0080*/  LDC.64 R16, c[0x0][0x210] ;  /* 0x00008400ff107b82 */ /* 0x000f220000000a00 */
[----:B-1----:R-:W-:-:S02]  /*0090*/  IMAD R19, R19, R0, UR4 ;  /* 0x0000000413137e24 */ /* 0x002fc4000f8e0200 */
[----:B--2---:R-:W-:Y:S02]  /*00a0*/  IMAD.SHL.U32 R15, R15, 0x10, RZ ;  /* 0x000000100f0f7824 */ /* 0x004fe400078e00ff */
[----:B------:R-:W-:Y:S01]  /*00b0*/  IMAD.SHL.U32 R19, R19, 0x40, RZ ;  /* 0x0000004013137824 */ /* 0x000fe200078e00ff */
[----:B---3--:R-:W-:Y:S02]  /*00c0*/  SHF.R.U32.HI R0, RZ, 0x4, R18 ;  /* 0x00000004ff007819 */ /* 0x008fe40000011612 */
[----:B------:R-:W-:Y:S02]  /*00d0*/  LOP3.LUT R4, R15, 0xf, R18, 0xf8, !PT ;  /* 0x0000000f0f047812 */ /* 0x000fe400078ef812 */
[----:B------:R-:W-:Y:S02]  /*00e0*/  SGXT.U32 R0, R0, 0x3 ;  /* 0x000000030000781a */ /* 0x000fe40000000000 */
[----:B------:R-:W-:Y:S02]  /*00f0*/  ISETP.GE.AND P0, PT, R4, 0x9, PT ;  /* 0x000000090400780c */ /* 0x000fe40003f06270 */
[----:B------:R-:W-:-:S02]  /*0100*/  LOP3.LUT R3, R19, 0x8, R0, 0xfe, !PT ;  /* 0x0000000813037812 */ /* 0x000fc400078efe00 */
[----:B------:R-:W-:Y:S02]  /*0110*/  LOP3.LUT R2, R19, R0, RZ, 0xfc, !PT ;  /* 0x0000000013027212 */ /* 0x000fe400078efcff */
[C---:B------:R-:W-:Y:S01]  /*0120*/  ISETP.LT.AND P2, PT, R3.reuse, 0x10000, !P0 ;  /* 0x000100000300780c */ /* 0x040fe20004741270 */
[--C-:B------:R-:W-:Y:S01]  /*0130*/  IMAD R3, R3, 0x9, R4.reuse ;  /* 0x0000000903037824 */ /* 0x100fe200078e0204 */
[----:B------:R-:W-:Y:S01]  /*0140*/  LOP3.LUT R6, R19, 0x10, R0, 0xfe, !PT ;  /* 0x0000001013067812 */ /* 0x000fe200078efe00 */
[C---:B------:R-:W-:Y:S01]  /*0150*/  IMAD R5, R2.reuse, 0x9, R4 ;  /* 0x0000000902057824 */ /* 0x040fe200078e0204 */
[----:B------:R-:W-:Y:S02]  /*0160*/  LOP3.LUT R7, R19, 0x18, R0, 0xfe, !PT ;  /* 0x0000001813077812 */ /* 0x000fe400078efe00 */
[----:B------:R-:W-:Y:S01]  /*0170*/  ISETP.LT.AND P1, PT, R2, 0x10000, !P0 ;  /* 0x000100000200780c */ /* 0x000fe20004721270 */
[----:B----4-:R-:W-:Y:S01]  /*0180*/  IMAD.WIDE R2, R3, 0x4, R16 ;  /* 0x0000000403027825 */ /* 0x010fe200078e0210 */
[----:B------:R-:W-:-:S02]  /*0190*/  ISETP.LT.AND P6, PT, R6, 0x10000, !P0 ;  /* 0x000100000600780c */ /* 0x000fc400047c1270 */
[----:B------:R-:W-:Y:S02]  /*01a0*/  LOP3.LUT R8, R19, 0x20, R0, 0xfe, !PT ;  /* 0x0000002013087812 */ /* 0x000fe400078efe00 */
[----:B------:R-:W-:Y:S01]  /*01b0*/  ISETP.LT.AND P5, PT, R7, 0x10000, !P0 ;  /* 0x000100000700780c */ /* 0x000fe200047a1270 */
[----:B------:R1:W2:Y:S01]  /*01c0*/  @P2 LDG.E.EL R14, desc[UR6][R2.64] ;  /* 0x00000006020e2981 */ /* 0x0002a2000c2e1900 */
[----:B------:R-:W-:Y:S02]  /*01d0*/  LOP3.LUT R4, R19, 0x28, R0, 0xfe, !PT ;  /* 0x0000002813047812 */ /* 0x000fe400078efe00 */
[----:B------:R-:W-:Y:S02]  /*01e0*/  LOP3.LUT R6, R19, 0x30, R0, 0xfe, !PT ;  /* 0x0000003013067812 */ /* 0x000fe400078efe00 */
[----:B------:R-:W-:Y:S02]  /*01f0*/  LOP3.LUT R7, R19, 0x38, R0, 0xfe, !PT ;  /* 0x0000003813077812 */ /* 0x000fe400078efe00 */
[----:B------:R-:W-:-:S02]  /*0200*/  ISETP.LT.AND P4, PT, R8, 0x10000, !P0 ;  /* 0x000100000800780c */ /* 0x000fc40004781270 */
[----:B------:R-:W-:Y:S02]  /*0210*/  ISETP.LT.AND P3, PT, R4, 0x10000, !P0 ;  /* 0x000100000400780c */ /* 0x000fe40004761270 */
[----:B------:R-:W-:Y:S02]  /*0220*/  ISETP.LT.AND P2, PT, R6, 0x10000, !P0 ;  /* 0x000100000600780c */ /* 0x000fe40004741270 */
[----:B------:R-:W-:Y:S01]  /*0230*/  ISETP.LT.AND P0, PT, R7, 0x10000, !P0 ;  /* 0x000100000700780c */ /* 0x000fe20004701270 */
[C---:B------:R-:W-:Y:S02]  /*0240*/  VIADD R7, R5.reuse, 0x90 ;  /* 0x0000009005077836 */ /* 0x040fe40000000000 */
[C---:B------:R-:W-:Y:S02]  /*0250*/  VIADD R9, R5.reuse, 0xd8 ;  /* 0x000000d805097836 */ /* 0x040fe40000000000 */
[C---:B------:R-:W-:Y:S02]  /*0260*/  VIADD R11, R5.reuse, 0x120 ;  /* 0x00000120050b7836 */ /* 0x040fe40000000000 */
[----:B------:R-:W-:-:S02]  /*0270*/  VIADD R13, R5, 0x168 ;  /* 0x00000168050d7836 */ /* 0x000fc40000000000 */
[C---:B------:R-:W-:Y:S02]  /*0280*/  VIADD R23, R5.reuse, 0x1b0 ;  /* 0x000001b005177836 */ /* 0x040fe40000000000 */
[C---:B------:R-:W-:Y:S02]  /*0290*/  VIADD R25, R5.reuse, 0x1f8 ;  /* 0x000001f805197836 */ /* 0x040fe40000000000 */
[----:B-1----:R-:W-:-:S04]  /*02a0*/  IMAD.WIDE R2, R5, 0x4, R16 ;  /* 0x0000000405027825 */ /* 0x002fc800078e0210 */
[----:B------:R-:W-:-:S04]  /*02b0*/  IMAD.WIDE R4, R7, 0x4, R16 ;  /* 0x0000000407047825 */ /* 0x000fc800078e0210 */
[----:B------:R-:W-:-:S04]  /*02c0*/  IMAD.WIDE R6, R9, 0x4, R16 ;  /* 0x0000000409067825 */ /* 0x000fc800078e0210 */
[----:B------:R-:W-:Y:S01]  /*02d0*/  IMAD.WIDE R8, R11, 0x4, R16 ;  /* 0x000000040b087825 */ /* 0x000fe200078e0210 */
[----:B------:R-:W-:-:S03]  /*02e0*/  CS2R R20, SRZ ;  /* 0x0000000000147805 */ /* 0x000fc6000001ff00 */
[----:B------:R-:W-:-:S03]  /*02f0*/  IMAD.WIDE R10, R13, 0x4, R16 ;  /* 0x000000040d0a7825 */ /* 0x000fc600078e0210 */
[----:B------:R1:W3:Y:S01]  /*0300*/  @P6 LDG.E.EL R20, desc[UR6][R4.64] ;  /* 0x0000000604146981 */ /* 0x0002e2000c2e1900 */
[--C-:B------:R-:W-:Y:S01]  /*0310*/  IMAD.WIDE R12, R23, 0x4, R16.reuse ;  /* 0x00000004170c7825 */ /* 0x100fe200078e0210 */
[----:B------:R-:W-:Y:S02]  /*0320*/  CS2R R22, SRZ ;  /* 0x0000000000167805 */ /* 0x000fe4000001ff00 */
[----:B------:R-:W4:Y:S01]  /*0330*/  @P5 LDG.E.EL R21, desc[UR6][R6.64] ;  /* 0x0000000606155981 */ /* 0x000f22000c2e1900 */
[----:B------:R-:W-:Y:S01]  /*0340*/  IMAD.WIDE R16, R25, 0x4, R16 ;  /* 0x0000000419107825 */ /* 0x000fe200078e0210 */
[----:B------:R-:W-:Y:S02]  /*0350*/  CS2R R24, SRZ ;  /* 0x0000000000187805 */ /* 0x000fe4000001ff00 */
[----:B------:R-:W5:Y:S01]  /*0360*/  @P4 LDG.E.EL R22, desc[UR6][R8.64] ;  /* 0x0000000608164981 */ /* 0x000f62000c2e1900 */
[----:B------:R-:W-:-:S03]  /*0370*/  IMAD.MOV.U32 R26, RZ, RZ, RZ ;  /* 0x000000ffff1a7224 */ /* 0x000fc600078e00ff */
[----:B------:R-:W5:Y:S04]  /*0380*/  @P3 LDG.E.EL R24, desc[UR6][R10.64] ;  /* 0x000000060a183981 */ /* 0x000f68000c2e1900 */
[----:B------:R1:W5:Y:S04]  /*0390*/  @P2 LDG.E.EL R23, desc[UR6][R12.64] ;  /* 0x000000060c172981 */ /* 0x000368000c2e1900 */
[----:B------:R1:W5:Y:S04]  /*03a0*/  @P1 LDG.E.EL R25, desc[UR6][R2.64] ;  /* 0x0000000602191981 */ /* 0x000368000c2e1900 */
[----:B------:R-:W5:Y:S01]  /*03b0*/  @P0 LDG.E.EL R26, desc[UR6][R16.64] ;  /* 0x00000006101a0981 */ /* 0x000f62000c2e1900 */
[----:B------:R-:W1:Y:S01]  /*03c0*/  S2R R27, SR_TID.X ;  /* 0x00000000001b7919 */ /* 0x000e620000002100 */
[----:B------:R-:W1:Y:S01]  /*03d0*/  S2UR UR5, SR_CgaCtaId ;  /* 0x00000000000579c3 */ /* 0x000e620000008800 */
[----:B------:R-:W-:-:S02]  /*03e0*/  UMOV UR4, 0x400 ;  /* 0x0000040000047882 */ /* 0x000fc40000000000 */
[----:B01----:R-:W-:Y:S01]  /*03f0*/  UPRMT UR4, UR5, 0x654, UR4 ;  /* 0x0000065405047896 */ /* 0x003fe20008000004 */
[----:B------:R-:W-:Y:S01]  /*0400*/  IMAD.SHL.U32 R4, R27, 0x40, RZ ;  /* 0x000000401b047824 */ /* 0x000fe200078e00ff */
[----:B------:R-:W-:-:S04]  /*0410*/  SHF.R.U32.HI R5, RZ, 0x4, R27 ;  /* 0x00000004ff057819 */ /* 0x000fc8000001161b */
[----:B------:R-:W-:Y:S02]  /*0420*/  SGXT.U32 R5, R5, 0x3 ;  /* 0x000000030505781a */ /* 0x000fe40000000000 */
[----:B------:R-:W-:-:S04]  /*0430*/  LOP3.LUT R4, R4, 0x3c0, RZ, 0xc0, !PT ;  /* 0x000003c004047812 */ /* 0x000fc800078ec0ff */
[C---:B------:R-:W-:Y:S02]  /*0440*/  LOP3.LUT R5, R4.reuse, R5, RZ, 0xfc, !PT ;  /* 0x0000000504057212 */ /* 0x040fe400078efcff */
[----:B------:R-:W-:-:S05]  /*0450*/  LEA.HI R4, R4, UR4, RZ, 0x1e ;  /* 0x0000000404047c11 */ /* 0x000fca000f8ff0ff */
[----:B------:R-:W-:Y:S01]  /*0460*/  IMAD R13, R5, 0x4, R4 ;  /* 0x00000004050d7824 */ /* 0x000fe200078e0204 */
[C---:B------:R-:W-:Y:S01]  /*0470*/  LOP3.LUT R2, R27.reuse, 0x70, RZ, 0xc0, !PT ;  /* 0x000000701b027812 */ /* 0x040fe200078ec0ff */
[----:B------:R-:W-:-:S04]  /*0480*/  IMAD.SHL.U32 R8, R27, 0x4, RZ ;  /* 0x000000041b087824 */ /* 0x000fc800078e00ff */
[----:B------:R-:W-:Y:S01]  /*0490*/  VIADD R3, R2, UR4 ;  /* 0x0000000402037c36 */ /* 0x000fe20008000000 */
[----:B------:R-:W-:-:S05]  /*04a0*/  LOP3.LUT R8, R8, 0x1fc, RZ, 0xc0, !PT ;  /* 0x000001fc08087812 */ /* 0x000fca00078ec0ff */
[----:B------:R-:W-:Y:S02]  /*04b0*/  IMAD R4, R8, 0x4, R3 ;  /* 0x0000000408047824 */ /* 0x000fe400078e0203 */
[----:B------:R-:W-:Y:S01]  /*04c0*/  IMAD.SHL.U32 R18, R18, 0x4, RZ ;  /* 0x0000000412127824 */ /* 0x000fe200078e00ff */
[----:B------:R-:W0:Y:S04]  /*04d0*/  LDC.64 R2, c[0x0][0x218] ;  /* 0x00008600ff027b82 */ /* 0x000e280000000a00 */
[----:B------:R-:W-:-:S04]  /*04e0*/  LOP3.LUT R18, R19, 0x3c, R18, 0xf8, !PT ;  /* 0x0000003c13127812 */ /* 0x000fc800078ef812 */
[----:B------:R-:W-:-:S04]  /*04f0*/  SHF.R.S32.HI R9, RZ, 0x1f, R18 ;  /* 0x0000001fff097819 */ /* 0x000fc80000011412 */
[----:B------:R-:W-:-:S04]  /*0500*/  LEA.HI R9, R9, R18, RZ, 0x8 ;  /* 0x0000001209097211 */ /* 0x000fc800078f40ff */
[----:B------:R-:W-:Y:S02]  /*0510*/  LOP3.LUT R11, R9, 0xffffff00, RZ, 0xc0, !PT ;  /* 0xffffff00090b7812 */ /* 0x000fe400078ec0ff */
[----:B------:R-:W-:Y:S02]  /*0520*/  SHF.R.S32.HI R10, RZ, 0x8, R9 ;  /* 0x00000008ff0a7819 */ /* 0x000fe40000011409 */
[C---:B------:R-:W-:Y:S01]  /*0530*/  ISETP.GE.AND P0, PT, R18.reuse, 0x10000, PT ;  /* 0x000100001200780c */ /* 0x040fe20003f06270 */
[----:B------:R-:W-:Y:S01]  /*0540*/  IMAD.IADD R11, R18, 0x1, -R11 ;  /* 0x00000001120b7824 */ /* 0x000fe200078e0a0b */
[----:B------:R-:W-:Y:S02]  /*0550*/  LOP3.LUT R9, R15, R0, RZ, 0xfc, !PT ;  /* 0x000000000f097212 */ /* 0x000fe400078efcff */
[----:B------:R-:W-:Y:S01]  /*0560*/  LOP3.LUT R0, R15, 0x8, R0, 0xfe, !PT ;  /* 0x000000080f007812 */ /* 0x000fe200078efe00 */
[----:B------:R-:W-:Y:S01]  /*0570*/  IMAD R12, R10, 0x900, R11 ;  /* 0x000009000a0c7824 */ /* 0x000fe200078e020b */
[----:B------:R-:W-:-:S02]  /*0580*/  ISETP.LT.AND P1, PT, R9, 0x9, !P0 ;  /* 0x000000090900780c */ /* 0x000fc40004721270 */
[----:B------:R-:W-:Y:S01]  /*0590*/  ISETP.LT.AND P0, PT, R0, 0x9, !P0 ;  /* 0x000000090000780c */ /* 0x000fe20004701270 */
[----:B------:R-:W-:-:S04]  /*05a0*/  IMAD R11, R9, 0x100, R12 ;  /* 0x00000100090b7824 */ /* 0x000fc800078e020c */
[----:B0-----:R-:W-:Y:S01]  /*05b0*/  IMAD.WIDE R10, R11, 0x4, R2 ;  /* 0x000000040b0a7825 */ /* 0x001fe200078e0202 */
[----:B--2---:R-:W-:Y:S04]  /*05c0*/  STS [R13+0x20], R14 ;  /* 0x0000200e0d007388 */ /* 0x004fe80000000800 */
[----:B---3--:R-:W-:Y:S04]  /*05d0*/  STS [R13+0x40], R20 ;  /* 0x000040140d007388 */ /* 0x008fe80000000800 */
[----:B----4-:R-:W-:Y:S04]  /*05e0*/  STS [R13+0x60], R21 ;  /* 0x000060150d007388 */ /* 0x010fe80000000800 */
[----:B-----5:R-:W-:Y:S04]  /*05f0*/  STS [R13+0x80], R22 ;  /* 0x000080160d007388 */ /* 0x020fe80000000800 */
[----:B------:R-:W-:Y:S04]  /*0600*/  STS [R13+0xa0], R24 ;  /* 0x0000a0180d007388 */ /* 0x000fe80000000800 */
[----:B------:R-:W-:Y:S04]  /*0610*/  STS [R13+0xc0], R23 ;  /* 0x0000c0170d007388 */ /* 0x000fe80000000800 */
[----:B------:R-:W-:Y:S04]  /*0620*/  STS [R13], R25 ;  /* 0x000000190d007388 */ /* 0x000fe80000000800 */
[----:B------:R0:W-:Y:S01]  /*0630*/  STS [R13+0xe0], R26 ;  /* 0x0000e01a0d007388 */ /* 0x0001e20000000800 */
[----:B------:R-:W-:Y:S06]  /*0640*/  BAR.SYNC.DEFER_BLOCKING 0x0 ;  /* 0x0000000000007b1d */ /* 0x000fec0000010000 */
[----:B------:R-:W1:Y:S01]  /*0650*/  LDS.128 R4, [R4] ;  /* 0x0000000004047984 */ /* 0x000e620000000c00 */
[----:B0-----:R-:W-:-:S04]  /*0660*/  LOP3.LUT R13, R8, 0x200, RZ, 0xfc, !PT ;  /* 0x00000200080d7812 */ /* 0x001fc800078efcff */
[----:B------:R-:W-:-:S04]  /*0670*/  SHF.R.U32.HI R13, RZ, 0x2, R13 ;  /* 0x00000002ff0d7819 */ /* 0x000fc8000001160d */
[----:B------:R-:W-:-:S05]  /*0680*/  LOP3.LUT R13, R13, 0xf0, RZ, 0xc0, !PT ;  /* 0x000000f00d0d7812 */ /* 0x000fca00078ec0ff */
[----:B------:R-:W-:-:S04]  /*0690*/  VIADD R13, R13, UR4 ;  /* 0x000000040d0d7c36 */ /* 0x000fc80008000000 */
[----:B------:R-:W-:Y:S01]  /*06a0*/  IMAD R13, R8, 0x4, R13 ;  /* 0x00000004080d7824 */ /* 0x000fe200078e020d */
[----:B-1----:R0:W-:Y:S02]  /*06b0*/  @P1 STG.E.128 desc[UR6][R10.64], R4 ;  /* 0x000000040a001986 */ /* 0x0021e4000c101d06 */
[----:B0-----:R-:W-:Y:S05]  /*06c0*/  @!P0 EXIT ;  /* 0x000000000000894d */ /* 0x001fea0003800000 */
[----:B0-----:R-:W0:Y:S01]  /*06d0*/  LDS.128 R8, [R13+0x800] ;  /* 0x000800000d087984 */ /* 0x001e220000000c00 */
[----:B------:R-:W-:-:S04]  /*06e0*/  IMAD R5, R0, 0x100, R12 ;  /* 0x0000010000057824 */ /* 0x000fc800078e020c */
[----:B------:R-:W-:-:S05]  /*06f0*/  IMAD.WIDE R2, R5, 0x4, R2 ;  /* 0x0000000405027825 */ /* 0x000fca00078e0202 */
[----:B0-----:R-:W-:Y:S01]  /*0700*/  STG.E.128 desc[UR6][R2.64], R8 ;  /* 0x0000000802007986 */ /* 0x001fe2000c101d06 */
[----:B------:R-:W-:Y:S05]  /*0710*/  EXIT ;  /* 0x000000000000794d */ /* 0x000fea0003800000 */
.L_x_0:
[----:B------:R-:W-:-:S00]  /*0720*/  BRA `(.L_x_0) ;  /* 0xfffffffc00fc7947 */ /* 0x000fc0000383ffff */
[----:B------:R-:W-:-:S00]  /*0730*/  NOP ;  /* 0x0000000000007918 */ /* 0x000fc00000000000 */
        /* <DEDUP_REMOVED lines=12> */
.L_x_1:


//--------------------- .nv.shared.triton_poi_fused_convolution_div_max_pool2d_with_indices_relu_sub_11 --------------------------
	.section	.nv.shared.triton_poi_fused_convolution_div_max_pool2d_with_indices_relu_sub_11,"aw",@nobits
	.sectionflags	@""
	.align	16
	.zero		1024


//--------------------- .nv.constant0.triton_poi_fused_convolution_div_max_pool2d_with_indices_relu_sub_11 --------------------------
	.section	.nv.constant0.triton_poi_fused_convolution_div_max_pool2d_with_indices_relu_sub_11,"a",@progbits
	.sectionflags	@""
	.align	4
.nv.constant0.triton_poi_fused_convolution_div_max_pool2d_with_indices_relu_sub_11:
	.zero		552
